	.headerflags	@"EF_CUDA_TEXMODE_UNIFIED EF_CUDA_64BIT_ADDRESS EF_CUDA_ACCELERATORS EF_CUDA_SM90 EF_CUDA_VIRTUAL_SM(EF_CUDA_SM90)"
	.elftype	@"ET_EXEC"


//--------------------- .nv.info                  --------------------------
	.section	.nv.info,"",@"SHT_CUDA_INFO"
	.align	4


	//----- nvinfo : EIATTR_REGCOUNT
	.align		4
        /*0000*/ 	.byte	0x04, 0x2f
        /*0002*/ 	.short	(.L_3 - .L_2)
	.align		4
.L_2:
        /*0004*/ 	.word	index@(triton_poi_fused__native_batch_norm_legit_no_training_relu_2)
        /*0008*/ 	.word	0x00000012


	//----- nvinfo : EIATTR_MIN_STACK_SIZE
	.align		4
.L_3:
        /*000c*/ 	.byte	0x04, 0x12
        /*000e*/ 	.short	(.L_5 - .L_4)
	.align		4
.L_4:
        /*0010*/ 	.word	index@(triton_poi_fused__native_batch_norm_legit_no_training_relu_2)
        /*0014*/ 	.word	0x00000000


	//----- nvinfo : EIATTR_FRAME_SIZE
	.align		4
.L_5:
        /*0018*/ 	.byte	0x04, 0x11
        /*001a*/ 	.short	(.L_7 - .L_6)
	.align		4
.L_6:
        /*001c*/ 	.word	index@(triton_poi_fused__native_batch_norm_legit_no_training_relu_2)
        /*0020*/ 	.word	0x00000000


	//----- nvinfo : EIATTR_MIN_STACK_SIZE
	.align		4
.L_7:
        /*0024*/ 	.byte	0x04, 0x12
        /*0026*/ 	.short	(.L_9 - .L_8)
	.align		4
.L_8:
        /*0028*/ 	.word	index@(triton_poi_fused__native_batch_norm_legit_no_training_relu_2)
        /*002c*/ 	.word	0x00000000
.L_9:


//--------------------- .nv.info.triton_poi_fused__native_batch_norm_legit_no_training_relu_2 --------------------------
	.section	.nv.info.triton_poi_fused__native_batch_norm_legit_no_training_relu_2,"",@"SHT_CUDA_INFO"
	.sectionflags	@""
	.align	4


	//----- nvinfo : EIATTR_CUDA_API_VERSION
	.align		4
        /*0000*/ 	.byte	0x04, 0x37
        /*0002*/ 	.short	(.L_11 - .L_10)
.L_10:
        /*0004*/ 	.word	0x0000007c


	//----- nvinfo : EIATTR_KPARAM_INFO
	.align		4
.L_11:
        /*0008*/ 	.byte	0x04, 0x17
        /*000a*/ 	.short	(.L_13 - .L_12)
.L_12:
        /*000c*/ 	.word	0x00000000
        /*0010*/ 	.short	0x0006
        /*0012*/ 	.short	0x0030
        /*0014*/ 	.byte	0x00, 0xf0, 0x11, 0x00


	//----- nvinfo : EIATTR_KPARAM_INFO
	.align		4
.L_13:
        /*0018*/ 	.byte	0x04, 0x17
        /*001a*/ 	.short	(.L_15 - .L_14)
.L_14:
        /*001c*/ 	.word	0x00000000
        /*0020*/ 	.short	0x0005
        /*0022*/ 	.short	0x0028
        /*0024*/ 	.byte	0x00, 0xf4, 0x21, 0x00


	//----- nvinfo : EIATTR_KPARAM_INFO
	.align		4
.L_15:
        /*0028*/ 	.byte	0x04, 0x17
        /*002a*/ 	.short	(.L_17 - .L_16)
.L_16:
        /*002c*/ 	.word	0x00000000
        /*0030*/ 	.short	0x0004
        /*0032*/ 	.short	0x0020
        /*0034*/ 	.byte	0x00, 0xf4, 0x21, 0x00


	//----- nvinfo : EIATTR_KPARAM_INFO
	.align		4
.L_17:
        /*0038*/ 	.byte	0x04, 0x17
        /*003a*/ 	.short	(.L_19 - .L_18)
.L_18:
        /*003c*/ 	.word	0x00000000
        /*0040*/ 	.short	0x0003
        /*0042*/ 	.short	0x0018
        /*0044*/ 	.byte	0x00, 0xf4, 0x21, 0x00


	//----- nvinfo : EIATTR_KPARAM_INFO
	.align		4
.L_19:
        /*0048*/ 	.byte	0x04, 0x17
        /*004a*/ 	.short	(.L_21 - .L_20)
.L_20:
        /*004c*/ 	.word	0x00000000
        /*0050*/ 	.short	0x0002
        /*0052*/ 	.short	0x0010
        /*0054*/ 	.byte	0x00, 0xf4, 0x21, 0x00


	//----- nvinfo : EIATTR_KPARAM_INFO
	.align		4
.L_21:
        /*0058*/ 	.byte	0x04, 0x17
        /*005a*/ 	.short	(.L_23 - .L_22)
.L_22:
        /*005c*/ 	.word	0x00000000
        /*0060*/ 	.short	0x0001
        /*0062*/ 	.short	0x0008
        /*0064*/ 	.byte	0x00, 0xf4, 0x21, 0x00


	//----- nvinfo : EIATTR_KPARAM_INFO
	.align		4
.L_23:
        /*0068*/ 	.byte	0x04, 0x17
        /*006a*/ 	.short	(.L_25 - .L_24)
.L_24:
        /*006c*/ 	.word	0x00000000
        /*0070*/ 	.short	0x0000
        /*0072*/ 	.short	0x0000
        /*0074*/ 	.byte	0x00, 0xf4, 0x21, 0x00


	//----- nvinfo : EIATTR_SPARSE_MMA_MASK
	.align		4
.L_25:
        /*0078*/ 	.byte	0x03, 0x50
        /*007a*/ 	.short	0x0000


	//----- nvinfo : EIATTR_MAXREG_COUNT
	.align		4
        /*007c*/ 	.byte	0x03, 0x1b
        /*007e*/ 	.short	0x00ff


	//----- nvinfo : EIATTR_EXIT_INSTR_OFFSETS
	.align		4
        /*0080*/ 	.byte	0x04, 0x1c
        /*0082*/ 	.short	(.L_27 - .L_26)


	//   ....[0]....
.L_26:
        /*0084*/ 	.word	0x00000380


	//   ....[1]....
        /*0088*/ 	.word	0x000003a0


	//----- nvinfo : EIATTR_REQNTID
	.align		4
.L_27:
        /*008c*/ 	.byte	0x04, 0x10
        /*008e*/ 	.short	(.L_29 - .L_28)
.L_28:
        /*0090*/ 	.word	0x00000080
        /*0094*/ 	.word	0x00000001
        /*0098*/ 	.word	0x00000001


	//----- nvinfo : EIATTR_CBANK_PARAM_SIZE
	.align		4
.L_29:
        /*009c*/ 	.byte	0x03, 0x19
        /*009e*/ 	.short	0x0034


	//----- nvinfo : EIATTR_PARAM_CBANK
	.align		4
        /*00a0*/ 	.byte	0x04, 0x0a
        /*00a2*/ 	.short	(.L_31 - .L_30)
	.align		4
.L_30:
        /*00a4*/ 	.word	index@(.nv.constant0.triton_poi_fused__native_batch_norm_legit_no_training_relu_2)
        /*00a8*/ 	.short	0x0210
        /*00aa*/ 	.short	0x0034


	//----- nvinfo : EIATTR_SW_WAR
	.align		4
.L_31:
        /*00ac*/ 	.byte	0x04, 0x36
        /*00ae*/ 	.short	(.L_33 - .L_32)
.L_32:
        /*00b0*/ 	.word	0x00000008
.L_33:


//--------------------- .nv.callgraph             --------------------------
	.section	.nv.callgraph,"",@"SHT_CUDA_CALLGRAPH"
	.align	4
	.sectionentsize	8
	.align		4
        /*0000*/ 	.word	0x00000000
	.align		4
        /*0004*/ 	.word	0xffffffff
	.align		4
        /*0008*/ 	.word	0x00000000
	.align		4
        /*000c*/ 	.word	0xfffffffe
	.align		4
        /*0010*/ 	.word	0x00000000
	.align		4
        /*0014*/ 	.word	0xfffffffd
	.align		4
        /*0018*/ 	.word	0x00000000
	.align		4
        /*001c*/ 	.word	0xfffffffc


//--------------------- .nv.constant4             --------------------------
	.section	.nv.constant4,"a",@progbits
	.align	8
	.align		8
.nv.constant4:
        /*0000*/ 	.dword	_$_str
	.align		8
        /*0008*/ 	.dword	_$_str_$_2


//--------------------- .text.triton_poi_fused__native_batch_norm_legit_no_training_relu_2 --------------------------
	.section	.text.triton_poi_fused__native_batch_norm_legit_no_training_relu_2,"ax",@progbits
	.align	128
        .global         triton_poi_fused__native_batch_norm_legit_no_training_relu_2
        .type           triton_poi_fused__native_batch_norm_legit_no_training_relu_2,@function
        .size           triton_poi_fused__native_batch_norm_legit_no_training_relu_2,(.L_x_1 - triton_poi_fused__native_batch_norm_legit_no_training_relu_2)
        .other          triton_poi_fused__native_batch_norm_legit_no_training_relu_2,@"STO_CUDA_ENTRY STV_DEFAULT"
triton_poi_fused__native_batch_norm_legit_no_training_relu_2:
.text.triton_poi_fused__native_batch_norm_legit_no_training_relu_2:
[----:B------:R-:W0:Y:S01]  /*0000*/  LDC R1, c[0x0][0x28] ;  /* 0x00000a00ff017b82 */ /* 0x000e220000000800 */
[----:B------:R-:W1:Y:S07]  /*0010*/  S2R R0, SR_TID.X ;  /* 0x0000000000007919 */ /* 0x000e6e0000002100 */
[----:B------:R-:W2:Y:S01]  /*0020*/  LDC.64 R8, c[0x0][0x220] ;  /* 0x00008800ff087b82 */ /* 0x000ea20000000a00 */
[----:B------:R-:W-:Y:S01]  /*0030*/  IMAD.MOV.U32 R14, RZ, RZ, RZ ;  /* 0x000000ffff0e7224 */ /* 0x000fe200078e00ff */
[----:B------:R-:W-:Y:S01]  /*0040*/  ULDC.64 UR4, c[0x0][0x208] ;  /* 0x0000820000047ab9 */ /* 0x000fe20000000a00 */
[----:B------:R-:W3:Y:S05]  /*0050*/  S2R R3, SR_CTAID.X ;  /* 0x0000000000037919 */ /* 0x000eea0000002500 */
[----:B------:R-:W4:Y:S08]  /*0060*/  LDC.64 R4, c[0x0][0x210] ;  /* 0x00008400ff047b82 */ /* 0x000f300000000a00 */
[----:B------:R-:W5:Y:S08]  /*0070*/  LDC.64 R6, c[0x0][0x218] ;  /* 0x00008600ff067b82 */ /* 0x000f700000000a00 */
[----:B------:R-:W5:Y:S01]  /*0080*/  LDC.64 R10, c[0x0][0x228] ;  /* 0x00008a00ff0a7b82 */ /* 0x000f620000000a00 */
[----:B-1----:R-:W-:-:S07]  /*0090*/  LOP3.LUT R0, R0, 0x7f, RZ, 0xc0, !PT ;  /* 0x0000007f00007812 */ /* 0x002fce00078ec0ff */
[----:B------:R-:W1:Y:S01]  /*00a0*/  LDC.64 R12, c[0x0][0x230] ;  /* 0x00008c00ff0c7b82 */ /* 0x000e620000000a00 */
[----:B---3--:R-:W-:Y:S01]  /*00b0*/  SHF.R.S32.HI R2, RZ, 0x18, R3 ;  /* 0x00000018ff027819 */ /* 0x008fe20000011403 */
[----:B------:R-:W-:-:S03]  /*00c0*/  IMAD R0, R3, 0x80, R0 ;  /* 0x0000008003007824 */ /* 0x000fc600078e0200 */
[----:B------:R-:W-:Y:S02]  /*00d0*/  SGXT R3, R2, 0x1 ;  /* 0x000000010203781a */ /* 0x000fe40000000200 */
[----:B------:R-:W-:Y:S02]  /*00e0*/  ISETP.GE.AND P0, PT, R0, 0x80, PT ;  /* 0x000000800000780c */ /* 0x000fe40003f06270 */
[----:B------:R-:W-:-:S04]  /*00f0*/  LEA.HI R3, R3, R0, RZ, 0x4 ;  /* 0x0000000003037211 */ /* 0x000fc800078f20ff */
[----:B------:R-:W-:-:S04]  /*0100*/  SHF.R.S32.HI R2, RZ, 0x4, R3 ;  /* 0x00000004ff027819 */ /* 0x000fc80000011403 */
[----:B------:R-:W-:-:S04]  /*0110*/  LEA.HI R3, R3, R2, RZ, 0x1 ;  /* 0x0000000203037211 */ /* 0x000fc800078f08ff */
[----:B------:R-:W-:-:S05]  /*0120*/  LOP3.LUT R3, R3, 0xfffffffe, RZ, 0xc0, !PT ;  /* 0xfffffffe03037812 */ /* 0x000fca00078ec0ff */
[----:B------:R-:W-:-:S04]  /*0130*/  IMAD.IADD R15, R2, 0x1, -R3 ;  /* 0x00000001020f7824 */ /* 0x000fc800078e0a03 */
[----:B--2---:R-:W-:-:S05]  /*0140*/  IMAD.WIDE R8, R15, 0x4, R8 ;  /* 0x000000040f087825 */ /* 0x004fca00078e0208 */
[----:B------:R2:W3:Y:S01]  /*0150*/  @!P0 LDG.E.EL R14, desc[UR4][R8.64] ;  /* 0x00000004080e8981 */ /* 0x0004e2000c2e1900 */
[----:B------:R-:W-:Y:S01]  /*0160*/  CS2R R2, SRZ ;  /* 0x0000000000027805 */ /* 0x000fe2000001ff00 */
[----:B----4-:R-:W-:-:S04]  /*0170*/  IMAD.WIDE R4, R0, 0x4, R4 ;  /* 0x0000000400047825 */ /* 0x010fc800078e0204 */
[C---:B-----5:R-:W-:Y:S01]  /*0180*/  IMAD.WIDE R6, R15.reuse, 0x4, R6 ;  /* 0x000000040f067825 */ /* 0x060fe200078e0206 */
[----:B------:R4:W5:Y:S03]  /*0190*/  @!P0 LDG.E R3, desc[UR4][R4.64] ;  /* 0x0000000404038981 */ /* 0x000966000c1e1900 */
[C---:B0-2---:R-:W-:Y:S01]  /*01a0*/  IMAD.WIDE R8, R15.reuse, 0x4, R10 ;  /* 0x000000040f087825 */ /* 0x045fe200078e020a */
[----:B------:R0:W5:Y:S03]  /*01b0*/  @!P0 LDG.E.EL R2, desc[UR4][R6.64] ;  /* 0x0000000406028981 */ /* 0x000166000c2e1900 */
[----:B-1----:R-:W-:Y:S01]  /*01c0*/  IMAD.WIDE R10, R15, 0x4, R12 ;  /* 0x000000040f0a7825 */ /* 0x002fe200078e020c */
[----:B------:R-:W-:Y:S01]  /*01d0*/  CS2R R12, SRZ ;  /* 0x00000000000c7805 */ /* 0x000fe2000001ff00 */
[----:B----4-:R-:W1:Y:S05]  /*01e0*/  LDC.64 R4, c[0x0][0x238] ;  /* 0x00008e00ff047b82 */ /* 0x010e6a0000000a00 */
[----:B------:R-:W2:Y:S04]  /*01f0*/  @!P0 LDG.E.EL R12, desc[UR4][R8.64] ;  /* 0x00000004080c8981 */ /* 0x000ea8000c2e1900 */
[----:B------:R-:W2:Y:S01]  /*0200*/  @!P0 LDG.E.EL R13, desc[UR4][R10.64] ;  /* 0x000000040a0d8981 */ /* 0x000ea2000c2e1900 */
[----:B0-----:R-:W-:Y:S01]  /*0210*/  IMAD.MOV.U32 R6, RZ, RZ, 0x3e800000 ;  /* 0x3e800000ff067424 */ /* 0x001fe200078e00ff */
[----:B------:R-:W-:-:S04]  /*0220*/  SHF.R.S32.HI R7, RZ, 0x1f, R0 ;  /* 0x0000001fff077819 */ /* 0x000fc80000011400 */
[----:B------:R-:W-:Y:S01]  /*0230*/  LEA.HI R7, R7, R0, RZ, 0x5 ;  /* 0x0000000007077211 */ /* 0x000fe200078f28ff */
[----:B---3--:R-:W-:-:S04]  /*0240*/  FADD R14, R14, 9.9999997473787516356e-06 ;  /* 0x3727c5ac0e0e7421 */ /* 0x008fc80000000000 */
[----:B------:R-:W0:Y:S01]  /*0250*/  MUFU.SQRT R15, R14 ;  /* 0x0000000e000f7308 */ /* 0x000e220000002000 */
[----:B-----5:R-:W-:Y:S01]  /*0260*/  FADD R2, -R2, R3 ;  /* 0x0000000302027221 */ /* 0x020fe20000000100 */
[C---:B0-----:R-:W-:Y:S02]  /*0270*/  FSETP.GT.AND P1, PT, R15.reuse, 8.50705917302346158658e+37, PT ;  /* 0x7e8000000f00780b */ /* 0x041fe40003f24000 */
[----:B------:R-:W-:Y:S02]  /*0280*/  FSETP.GEU.AND P2, PT, R15, 1.175494350822287508e-38, PT ;  /* 0x008000000f00780b */ /* 0x000fe40003f4e000 */
[----:B------:R-:W-:-:S09]  /*0290*/  FSEL R6, R6, 1, P1 ;  /* 0x3f80000006067808 */ /* 0x000fd20000800000 */
[----:B------:R-:W-:Y:S02]  /*02a0*/  @P1 FMUL R15, R15, 0.25 ;  /* 0x3e8000000f0f1820 */ /* 0x000fe40000400000 */
[----:B------:R-:W-:Y:S02]  /*02b0*/  @!P2 FMUL R6, R6, 16777216 ;  /* 0x4b8000000606a820 */ /* 0x000fe40000400000 */
[----:B------:R-:W-:-:S06]  /*02c0*/  @!P2 FMUL R15, R15, 16777216 ;  /* 0x4b8000000f0fa820 */ /* 0x000fcc0000400000 */
[----:B------:R-:W0:Y:S02]  /*02d0*/  MUFU.RCP R15, R15 ;  /* 0x0000000f000f7308 */ /* 0x000e240000001000 */
[----:B0-----:R-:W-:Y:S01]  /*02e0*/  FMUL R3, R15, R6 ;  /* 0x000000060f037220 */ /* 0x001fe20000400000 */
[C---:B------:R-:W-:Y:S01]  /*02f0*/  IMAD.SHL.U32 R6, R7.reuse, 0x2, RZ ;  /* 0x0000000207067824 */ /* 0x040fe200078e00ff */
[----:B------:R-:W-:Y:S02]  /*0300*/  LOP3.LUT R7, R7, 0xffffffe0, RZ, 0xc0, !PT ;  /* 0xffffffe007077812 */ /* 0x000fe400078ec0ff */
[----:B------:R-:W-:Y:S02]  /*0310*/  FMUL R2, R2, R3 ;  /* 0x0000000302027220 */ /* 0x000fe40000400000 */
[----:B------:R-:W-:Y:S02]  /*0320*/  LOP3.LUT R6, R6, 0xffffffc0, RZ, 0xc0, !PT ;  /* 0xffffffc006067812 */ /* 0x000fe400078ec0ff */
[----:B--2---:R-:W-:-:S02]  /*0330*/  FFMA R2, R2, R12, R13 ;  /* 0x0000000c02027223 */ /* 0x004fc4000000000d */
[----:B------:R-:W-:-:S03]  /*0340*/  IADD3 R7, R6, R0, -R7 ;  /* 0x0000000006077210 */ /* 0x000fc60007ffe807 */
[C---:B------:R-:W-:Y:S02]  /*0350*/  FSETP.GEU.AND P1, PT, R2.reuse, RZ, PT ;  /* 0x000000ff0200720b */ /* 0x040fe40003f2e000 */
[----:B-1----:R-:W-:Y:S02]  /*0360*/  IMAD.WIDE R4, R7, 0x4, R4 ;  /* 0x0000000407047825 */ /* 0x002fe400078e0204 */
[----:B------:R-:W-:Y:S01]  /*0370*/  FSEL R3, R2, RZ, P1 ;  /* 0x000000ff02037208 */ /* 0x000fe20000800000 */
[----:B------:R-:W-:Y:S08]  /*0380*/  @P0 EXIT ;  /* 0x000000000000094d */ /* 0x000ff00003800000 */
[----:B------:R-:W-:Y:S01]  /*0390*/  STG.E desc[UR4][R4.64], R3 ;  /* 0x0000000304007986 */ /* 0x000fe2000c101904 */
[----:B------:R-:W-:Y:S05]  /*03a0*/  EXIT ;  /* 0x000000000000794d */ /* 0x000fea0003800000 */
.L_x_0:
[----:B------:R-:W-:-:S00]  /*03b0*/  BRA `(.L_x_0) ;  /* 0xfffffffc00fc7947 */ /* 0x000fc0000383ffff */
[----:B------:R-:W-:-:S00]  /*03c0*/  NOP ;  /* 0x0000000000007918 */ /* 0x000fc00000000000 */
        /* <DEDUP_REMOVED lines=11> */
.L_x_1:


//--------------------- .nv.global.init           --------------------------
	.section	.nv.global.init,"aw",@progbits
.nv.global.init:
	.type		_$_str,@object
	.size		_$_str,(_$_str_$_2 - _$_str)
_$_str:
        /*0000*/ 	.byte	0x5f, 0x5f, 0x43, 0x55, 0x44, 0x41, 0x5f, 0x46, 0x54, 0x5a, 0x00
	.type		_$_str_$_2,@object
	.size		_$_str_$_2,(.L_1 - _$_str_$_2)
_$_str_$_2:
        /*000b*/ 	.byte	0x5f, 0x5f, 0x43, 0x55, 0x44, 0x41, 0x5f, 0x50, 0x52, 0x45, 0x43, 0x5f, 0x53, 0x51, 0x52, 0x54
        /*001b*/ 	.byte	0x00
.L_1:


//--------------------- .nv.constant0.triton_poi_fused__native_batch_norm_legit_no_training_relu_2 --------------------------
	.section	.nv.constant0.triton_poi_fused__native_batch_norm_legit_no_training_relu_2,"a",@progbits
	.sectionflags	@""
	.align	4
.nv.constant0.triton_poi_fused__native_batch_norm_legit_no_training_relu_2:
	.zero		580
